	.version 1.4
	.target sm_11, map_f64_to_f32
	// compiled with /usr/local/cuda-5.0/open64/lib//be
	// nvopencc 4.1 built on 2012-09-21

	//-----------------------------------------------------------
	// Compiling kApplyConstraints.compute_11.cpp3.i (/tmp/ccBI#.2B78Nr)
	//-----------------------------------------------------------

	//-----------------------------------------------------------
	// Options:
	//-----------------------------------------------------------
	//  Target:ptx, ISA:sm_11, Endian:little, Pointer Size:64
	//  -O3	(Optimization level)
	//  -g0	(Debug level)
	//  -m2	(Report advisories)
	//-----------------------------------------------------------

	.file	1	"<command-line>"
	.file	2	"kApplyConstraints.compute_11.cudafe2.gpu"
	.file	3	"/usr/lib/gcc/x86_64-redhat-linux/4.4.7/include/stddef.h"
	.file	4	"/usr/local/cuda-5.0/include/crt/device_runtime.h"
	.file	5	"/usr/local/cuda-5.0/include/host_defines.h"
	.file	6	"/usr/local/cuda-5.0/include/builtin_types.h"
	.file	7	"/usr/local/cuda-5.0/include/device_types.h"
	.file	8	"/usr/local/cuda-5.0/include/driver_types.h"
	.file	9	"/usr/local/cuda-5.0/include/surface_types.h"
	.file	10	"/usr/local/cuda-5.0/include/texture_types.h"
	.file	11	"/usr/local/cuda-5.0/include/vector_types.h"
	.file	12	"/usr/local/cuda-5.0/include/device_launch_parameters.h"
	.file	13	"/usr/local/cuda-5.0/include/crt/storage_class.h"
	.file	14	"/home/saifmulla/openmm/OpenMM/platforms/cuda/./src/kernels//kApplyConstraints.cu"
	.file	15	"/usr/local/cuda-5.0/include/common_functions.h"
	.file	16	"/usr/local/cuda-5.0/include/math_functions.h"
	.file	17	"/usr/local/cuda-5.0/include/math_constants.h"
	.file	18	"/usr/local/cuda-5.0/include/device_functions.h"
	.file	19	"/usr/local/cuda-5.0/include/sm_11_atomic_functions.h"
	.file	20	"/usr/local/cuda-5.0/include/sm_12_atomic_functions.h"
	.file	21	"/usr/local/cuda-5.0/include/sm_13_double_functions.h"
	.file	22	"/usr/local/cuda-5.0/include/sm_20_atomic_functions.h"
	.file	23	"/usr/local/cuda-5.0/include/sm_35_atomic_functions.h"
	.file	24	"/usr/local/cuda-5.0/include/sm_20_intrinsics.h"
	.file	25	"/usr/local/cuda-5.0/include/sm_30_intrinsics.h"
	.file	26	"/usr/local/cuda-5.0/include/sm_35_intrinsics.h"
	.file	27	"/usr/local/cuda-5.0/include/surface_functions.h"
	.file	28	"/usr/local/cuda-5.0/include/texture_fetch_functions.h"
	.file	29	"/usr/local/cuda-5.0/include/texture_indirect_functions.h"
	.file	30	"/usr/local/cuda-5.0/include/surface_indirect_functions.h"
	.file	31	"/usr/local/cuda-5.0/include/math_functions_dbl_ptx1.h"


	.entry _Z26kPrepareConstraints_kerneliP6float4S0_S0_ (
		.param .s32 __cudaparm__Z26kPrepareConstraints_kerneliP6float4S0_S0__numAtoms,
		.param .u64 __cudaparm__Z26kPrepareConstraints_kerneliP6float4S0_S0__oldPos,
		.param .u64 __cudaparm__Z26kPrepareConstraints_kerneliP6float4S0_S0__posq,
		.param .u64 __cudaparm__Z26kPrepareConstraints_kerneliP6float4S0_S0__posqP)
	{
	.reg .u16 %rh<5>;
	.reg .u32 %r<8>;
	.reg .u64 %rd<12>;
	.reg .f32 %f<9>;
	.reg .pred %p<4>;
	.loc	14	39	0
$LDWbegin__Z26kPrepareConstraints_kerneliP6float4S0_S0_:
	.loc	14	40	0
	mov.u16 	%rh1, %ntid.x;
	mov.u16 	%rh2, %ctaid.x;
	mul.wide.u16 	%r1, %rh2, %rh1;
	cvt.u32.u16 	%r2, %tid.x;
	add.u32 	%r3, %r2, %r1;
	mov.s32 	%r4, %r3;
	ld.param.s32 	%r5, [__cudaparm__Z26kPrepareConstraints_kerneliP6float4S0_S0__numAtoms];
	setp.le.s32 	%p1, %r5, %r3;
	@%p1 bra 	$Lt_0_1282;
	mov.u16 	%rh3, %nctaid.x;
	mul.wide.u16 	%r6, %rh3, %rh1;
	cvt.s64.s32 	%rd1, %r3;
	mul.wide.s32 	%rd2, %r3, 16;
	cvt.s64.u32 	%rd3, %r6;
	ld.param.u64 	%rd4, [__cudaparm__Z26kPrepareConstraints_kerneliP6float4S0_S0__posq];
	add.u64 	%rd5, %rd4, %rd2;
	mul.wide.u32 	%rd6, %r6, 16;
	ld.param.u64 	%rd7, [__cudaparm__Z26kPrepareConstraints_kerneliP6float4S0_S0__oldPos];
	add.u64 	%rd8, %rd7, %rd2;
	ld.param.u64 	%rd9, [__cudaparm__Z26kPrepareConstraints_kerneliP6float4S0_S0__posqP];
	add.u64 	%rd10, %rd9, %rd2;
$Lt_0_1794:
 //<loop> Loop body line 40, nesting depth: 1, estimated iterations: unknown
	ld.global.v4.f32 	{%f1,%f2,%f3,%f4}, [%rd5+0];
	st.global.v4.f32 	[%rd8+0], {%f1,%f2,%f3,%f4};
	.loc	14	43	0
	mov.f32 	%f5, 0f00000000;     	// 0
	mov.f32 	%f6, 0f00000000;     	// 0
	mov.f32 	%f7, 0f00000000;     	// 0
	st.global.v4.f32 	[%rd10+0], {%f5,%f6,%f7,%f4};
	add.u32 	%r4, %r4, %r6;
	add.u64 	%rd10, %rd10, %rd6;
	add.u64 	%rd8, %rd8, %rd6;
	add.u64 	%rd5, %rd5, %rd6;
	.loc	14	40	0
	ld.param.s32 	%r5, [__cudaparm__Z26kPrepareConstraints_kerneliP6float4S0_S0__numAtoms];
	.loc	14	43	0
	setp.lt.s32 	%p2, %r4, %r5;
	@%p2 bra 	$Lt_0_1794;
$Lt_0_1282:
	.loc	14	45	0
	exit;
$LDWend__Z26kPrepareConstraints_kerneliP6float4S0_S0_:
	} // _Z26kPrepareConstraints_kerneliP6float4S0_S0_

	.entry _Z25kFinishConstraints_kerneliP6float4S0_ (
		.param .s32 __cudaparm__Z25kFinishConstraints_kerneliP6float4S0__numAtoms,
		.param .u64 __cudaparm__Z25kFinishConstraints_kerneliP6float4S0__posq,
		.param .u64 __cudaparm__Z25kFinishConstraints_kerneliP6float4S0__posqP)
	{
	.reg .u16 %rh<5>;
	.reg .u32 %r<8>;
	.reg .u64 %rd<10>;
	.reg .f32 %f<12>;
	.reg .pred %p<4>;
	.loc	14	47	0
$LDWbegin__Z25kFinishConstraints_kerneliP6float4S0_:
	.loc	14	48	0
	mov.u16 	%rh1, %ntid.x;
	mov.u16 	%rh2, %ctaid.x;
	mul.wide.u16 	%r1, %rh2, %rh1;
	cvt.u32.u16 	%r2, %tid.x;
	add.u32 	%r3, %r2, %r1;
	mov.s32 	%r4, %r3;
	ld.param.s32 	%r5, [__cudaparm__Z25kFinishConstraints_kerneliP6float4S0__numAtoms];
	setp.le.s32 	%p1, %r5, %r3;
	@%p1 bra 	$Lt_1_1282;
	mov.u16 	%rh3, %nctaid.x;
	mul.wide.u16 	%r6, %rh3, %rh1;
	cvt.s64.s32 	%rd1, %r3;
	mul.wide.s32 	%rd2, %r3, 16;
	cvt.s64.u32 	%rd3, %r6;
	ld.param.u64 	%rd4, [__cudaparm__Z25kFinishConstraints_kerneliP6float4S0__posq];
	add.u64 	%rd5, %rd4, %rd2;
	mul.wide.u32 	%rd6, %r6, 16;
	ld.param.u64 	%rd7, [__cudaparm__Z25kFinishConstraints_kerneliP6float4S0__posqP];
	add.u64 	%rd8, %rd7, %rd2;
$Lt_1_1794:
 //<loop> Loop body line 48, nesting depth: 1, estimated iterations: unknown
	ld.global.v4.f32 	{%f1,%f2,%f3,%f4}, [%rd5+0];
	ld.global.v4.f32 	{%f5,%f6,%f7,_}, [%rd8+0];
	.loc	14	51	0
	add.f32 	%f8, %f1, %f5;
	add.f32 	%f9, %f2, %f6;
	add.f32 	%f10, %f3, %f7;
	st.global.v4.f32 	[%rd5+0], {%f8,%f9,%f10,%f4};
	add.u32 	%r4, %r4, %r6;
	add.u64 	%rd8, %rd8, %rd6;
	add.u64 	%rd5, %rd5, %rd6;
	.loc	14	48	0
	ld.param.s32 	%r5, [__cudaparm__Z25kFinishConstraints_kerneliP6float4S0__numAtoms];
	.loc	14	51	0
	setp.lt.s32 	%p2, %r4, %r5;
	@%p2 bra 	$Lt_1_1794;
$Lt_1_1282:
	.loc	14	53	0
	exit;
$LDWend__Z25kFinishConstraints_kerneliP6float4S0_:
	} // _Z25kFinishConstraints_kerneliP6float4S0_
	.global .align 8 .b8 _ZTVN10__cxxabiv117__class_type_infoE[8];
	.global .align 8 .b8 _ZTVN10__cxxabiv120__si_class_type_infoE[8];
	.global .align 8 .b8 _ZTVSt9exception[40] = {0,0,0,0,0,0,0,0,0,0,0,0,0,0,0,0,0,0,0,0,0,0,0,0,0,0,0,0,0,0,0,0,0,0,0,0,0,0,0,0};
	.global .align 8 .b8 _ZTVN6OpenMM15OpenMMExceptionE[40] = {0,0,0,0,0,0,0,0,0,0,0,0,0,0,0,0,0,0,0,0,0,0,0,0,0,0,0,0,0,0,0,0,0,0,0,0,0,0,0,0};



// ===== COMPILED SASS (sm_100) =====

	.target	sm_100

	.elftype	@"ET_EXEC"


//--------------------- .note.nv.tkinfo           --------------------------
	.section	.note.nv.tkinfo,"",@"SHT_NOTE"
	.sectionflags	@"SHF_NOTE_NV_TKINFO"
	.tkinfo
        /*0018*/ 	.word	0x00000002
        /*0030*/ 	.string	""
        /*0030*/ 	.string	"ptxas"
        /*0030*/ 	.string	"Cuda compilation tools, release 13.0, V13.0.88"
        /*0030*/ 	.string	"Build cuda_13.0.r13.0/compiler.36424714_0"
        /*0030*/ 	.string	"-arch sm_100 "



//--------------------- .note.nv.cuinfo           --------------------------
	.section	.note.nv.cuinfo,"",@"SHT_NOTE"
	.sectionflags	@"SHF_NOTE_NV_CUINFO"
        /*0018*/ 	.short	0x0002
        /*001a*/ 	.short	0x000b
        /*001c*/ 	.short	0x0082
	.zero		2


//--------------------- .nv.info                  --------------------------
	.section	.nv.info,"",@"SHT_CUDA_INFO"
	.align	4


	//----- nvinfo : EIATTR_REGCOUNT
	.align		4
        /*0000*/ 	.byte	0x04, 0x2f
        /*0002*/ 	.short	(.L_5 - .L_4)
	.align		4
.L_4:
        /*0004*/ 	.word	index@(_Z26kPrepareConstraints_kerneliP6float4S0_S0_)
        /*0008*/ 	.word	0x00000014


	//----- nvinfo : EIATTR_FRAME_SIZE
	.align		4
.L_5:
        /*000c*/ 	.byte	0x04, 0x11
        /*000e*/ 	.short	(.L_7 - .L_6)
	.align		4
.L_6:
        /*0010*/ 	.word	index@(_Z26kPrepareConstraints_kerneliP6float4S0_S0_)
        /*0014*/ 	.word	0x00000000


	//----- nvinfo : EIATTR_REGCOUNT
	.align		4
.L_7:
        /*0018*/ 	.byte	0x04, 0x2f
        /*001a*/ 	.short	(.L_9 - .L_8)
	.align		4
.L_8:
        /*001c*/ 	.word	index@(_Z25kFinishConstraints_kerneliP6float4S0_)
        /*0020*/ 	.word	0x00000016


	//----- nvinfo : EIATTR_FRAME_SIZE
	.align		4
.L_9:
        /*0024*/ 	.byte	0x04, 0x11
        /*0026*/ 	.short	(.L_11 - .L_10)
	.align		4
.L_10:
        /*0028*/ 	.word	index@(_Z25kFinishConstraints_kerneliP6float4S0_)
        /*002c*/ 	.word	0x00000000


	//----- nvinfo : EIATTR_MIN_STACK_SIZE
	.align		4
.L_11:
        /*0030*/ 	.byte	0x04, 0x12
        /*0032*/ 	.short	(.L_13 - .L_12)
	.align		4
.L_12:
        /*0034*/ 	.word	index@(_Z25kFinishConstraints_kerneliP6float4S0_)
        /*0038*/ 	.word	0x00000000


	//----- nvinfo : EIATTR_MIN_STACK_SIZE
	.align		4
.L_13:
        /*003c*/ 	.byte	0x04, 0x12
        /*003e*/ 	.short	(.L_15 - .L_14)
	.align		4
.L_14:
        /*0040*/ 	.word	index@(_Z26kPrepareConstraints_kerneliP6float4S0_S0_)
        /*0044*/ 	.word	0x00000000
.L_15:


//--------------------- .nv.compat                --------------------------
	.section	.nv.compat,"",@"SHT_CUDA_COMPAT_INFO"
	.align	4
        /*0000*/ 	.byte	0x02, 0x09, 0x00, 0x00, 0x02, 0x02, 0x01, 0x00, 0x02, 0x05, 0x05, 0x00, 0x03, 0x07, 0x01, 0x01
        /*0010*/ 	.byte	0x02, 0x03, 0x00, 0x00, 0x02, 0x06, 0x01, 0x00, 0x04, 0x0b, 0x08, 0x00, 0x09, 0x00, 0x00, 0x00
        /*0020*/ 	.byte	0x00, 0x00, 0x00, 0x00


//--------------------- .nv.info._Z25kFinishConstraints_kerneliP6float4S0_ --------------------------
	.section	.nv.info._Z25kFinishConstraints_kerneliP6float4S0_,"",@"SHT_CUDA_INFO"
	.sectionflags	@""
	.align	4


	//----- nvinfo : EIATTR_CUDA_API_VERSION
	.align		4
        /*0000*/ 	.byte	0x04, 0x37
        /*0002*/ 	.short	(.L_17 - .L_16)
.L_16:
        /*0004*/ 	.word	0x00000082


	//----- nvinfo : EIATTR_KPARAM_INFO
	.align		4
.L_17:
        /*0008*/ 	.byte	0x04, 0x17
        /*000a*/ 	.short	(.L_19 - .L_18)
.L_18:
        /*000c*/ 	.word	0x00000000
        /*0010*/ 	.short	0x0002
        /*0012*/ 	.short	0x0010
        /*0014*/ 	.byte	0x00, 0xf0, 0x21, 0x00


	//----- nvinfo : EIATTR_KPARAM_INFO
	.align		4
.L_19:
        /*0018*/ 	.byte	0x04, 0x17
        /*001a*/ 	.short	(.L_21 - .L_20)
.L_20:
        /*001c*/ 	.word	0x00000000
        /*0020*/ 	.short	0x0001
        /*0022*/ 	.short	0x0008
        /*0024*/ 	.byte	0x00, 0xf0, 0x21, 0x00


	//----- nvinfo : EIATTR_KPARAM_INFO
	.align		4
.L_21:
        /*0028*/ 	.byte	0x04, 0x17
        /*002a*/ 	.short	(.L_23 - .L_22)
.L_22:
        /*002c*/ 	.word	0x00000000
        /*0030*/ 	.short	0x0000
        /*0032*/ 	.short	0x0000
        /*0034*/ 	.byte	0x00, 0xf0, 0x11, 0x00


	//----- nvinfo : EIATTR_SPARSE_MMA_MASK
	.align		4
.L_23:
        /*0038*/ 	.byte	0x03, 0x50
        /*003a*/ 	.short	0x0000


	//----- nvinfo : EIATTR_MAXREG_COUNT
	.align		4
        /*003c*/ 	.byte	0x03, 0x1b
        /*003e*/ 	.short	0x00ff


	//----- nvinfo : EIATTR_MERCURY_ISA_VERSION
	.align		4
        /*0040*/ 	.byte	0x03, 0x5f
        /*0042*/ 	.short	0x0101


	//----- nvinfo : EIATTR_UNUSED_LOAD_BYTE_OFFSET
	.align		4
        /*0044*/ 	.byte	0x04, 0x44
        /*0046*/ 	.short	(.L_25 - .L_24)


	//   ....[0]....
.L_24:
        /*0048*/ 	.word	0x00000130
        /*004c*/ 	.word	0x00000fff


	//----- nvinfo : EIATTR_VRC_CTA_INIT_COUNT
	.align		4
.L_25:
        /*0050*/ 	.byte	0x02, 0x4a
	.zero		1
	.zero		1


	//----- nvinfo : EIATTR_EXIT_INSTR_OFFSETS
	.align		4
        /*0054*/ 	.byte	0x04, 0x1c
        /*0056*/ 	.short	(.L_27 - .L_26)


	//   ....[0]....
.L_26:
        /*0058*/ 	.word	0x000000a0


	//   ....[1]....
        /*005c*/ 	.word	0x000001e0


	//----- nvinfo : EIATTR_CRS_STACK_SIZE
	.align		4
.L_27:
        /*0060*/ 	.byte	0x04, 0x1e
        /*0062*/ 	.short	(.L_29 - .L_28)
.L_28:
        /*0064*/ 	.word	0x00000000


	//----- nvinfo : EIATTR_CBANK_PARAM_SIZE
	.align		4
.L_29:
        /*0068*/ 	.byte	0x03, 0x19
        /*006a*/ 	.short	0x0018


	//----- nvinfo : EIATTR_PARAM_CBANK
	.align		4
        /*006c*/ 	.byte	0x04, 0x0a
        /*006e*/ 	.short	(.L_31 - .L_30)
	.align		4
.L_30:
        /*0070*/ 	.word	index@(.nv.constant0._Z25kFinishConstraints_kerneliP6float4S0_)
        /*0074*/ 	.short	0x0380
        /*0076*/ 	.short	0x0018


	//----- nvinfo : EIATTR_SW_WAR
	.align		4
.L_31:
        /*0078*/ 	.byte	0x04, 0x36
        /*007a*/ 	.short	(.L_33 - .L_32)
.L_32:
        /*007c*/ 	.word	0x00000008
.L_33:


//--------------------- .nv.info._Z26kPrepareConstraints_kerneliP6float4S0_S0_ --------------------------
	.section	.nv.info._Z26kPrepareConstraints_kerneliP6float4S0_S0_,"",@"SHT_CUDA_INFO"
	.sectionflags	@""
	.align	4


	//----- nvinfo : EIATTR_CUDA_API_VERSION
	.align		4
        /*0000*/ 	.byte	0x04, 0x37
        /*0002*/ 	.short	(.L_35 - .L_34)
.L_34:
        /*0004*/ 	.word	0x00000082


	//----- nvinfo : EIATTR_KPARAM_INFO
	.align		4
.L_35:
        /*0008*/ 	.byte	0x04, 0x17
        /*000a*/ 	.short	(.L_37 - .L_36)
.L_36:
        /*000c*/ 	.word	0x00000000
        /*0010*/ 	.short	0x0003
        /*0012*/ 	.short	0x0018
        /*0014*/ 	.byte	0x00, 0xf0, 0x21, 0x00


	//----- nvinfo : EIATTR_KPARAM_INFO
	.align		4
.L_37:
        /*0018*/ 	.byte	0x04, 0x17
        /*001a*/ 	.short	(.L_39 - .L_38)
.L_38:
        /*001c*/ 	.word	0x00000000
        /*0020*/ 	.short	0x0002
        /*0022*/ 	.short	0x0010
        /*0024*/ 	.byte	0x00, 0xf0, 0x21, 0x00


	//----- nvinfo : EIATTR_KPARAM_INFO
	.align		4
.L_39:
        /*0028*/ 	.byte	0x04, 0x17
        /*002a*/ 	.short	(.L_41 - .L_40)
.L_40:
        /*002c*/ 	.word	0x00000000
        /*0030*/ 	.short	0x0001
        /*0032*/ 	.short	0x0008
        /*0034*/ 	.byte	0x00, 0xf0, 0x21, 0x00


	//----- nvinfo : EIATTR_KPARAM_INFO
	.align		4
.L_41:
        /*0038*/ 	.byte	0x04, 0x17
        /*003a*/ 	.short	(.L_43 - .L_42)
.L_42:
        /*003c*/ 	.word	0x00000000
        /*0040*/ 	.short	0x0000
        /*0042*/ 	.short	0x0000
        /*0044*/ 	.byte	0x00, 0xf0, 0x11, 0x00


	//----- nvinfo : EIATTR_SPARSE_MMA_MASK
	.align		4
.L_43:
        /*0048*/ 	.byte	0x03, 0x50
        /*004a*/ 	.short	0x0000


	//----- nvinfo : EIATTR_MAXREG_COUNT
	.align		4
        /*004c*/ 	.byte	0x03, 0x1b
        /*004e*/ 	.short	0x00ff


	//----- nvinfo : EIATTR_MERCURY_ISA_VERSION
	.align		4
        /*0050*/ 	.byte	0x03, 0x5f
        /*0052*/ 	.short	0x0101


	//----- nvinfo : EIATTR_VRC_CTA_INIT_COUNT
	.align		4
        /*0054*/ 	.byte	0x02, 0x4a
	.zero		1
	.zero		1


	//----- nvinfo : EIATTR_EXIT_INSTR_OFFSETS
	.align		4
        /*0058*/ 	.byte	0x04, 0x1c
        /*005a*/ 	.short	(.L_45 - .L_44)


	//   ....[0]....
.L_44:
        /*005c*/ 	.word	0x000000a0


	//   ....[1]....
        /*0060*/ 	.word	0x00000220


	//----- nvinfo : EIATTR_CRS_STACK_SIZE
	.align		4
.L_45:
        /*0064*/ 	.byte	0x04, 0x1e
        /*0066*/ 	.short	(.L_47 - .L_46)
.L_46:
        /*0068*/ 	.word	0x00000000


	//----- nvinfo : EIATTR_CBANK_PARAM_SIZE
	.align		4
.L_47:
        /*006c*/ 	.byte	0x03, 0x19
        /*006e*/ 	.short	0x0020


	//----- nvinfo : EIATTR_PARAM_CBANK
	.align		4
        /*0070*/ 	.byte	0x04, 0x0a
        /*0072*/ 	.short	(.L_49 - .L_48)
	.align		4
.L_48:
        /*0074*/ 	.word	index@(.nv.constant0._Z26kPrepareConstraints_kerneliP6float4S0_S0_)
        /*0078*/ 	.short	0x0380
        /*007a*/ 	.short	0x0020


	//----- nvinfo : EIATTR_SW_WAR
	.align		4
.L_49:
        /*007c*/ 	.byte	0x04, 0x36
        /*007e*/ 	.short	(.L_51 - .L_50)
.L_50:
        /*0080*/ 	.word	0x00000008
.L_51:


//--------------------- .nv.callgraph             --------------------------
	.section	.nv.callgraph,"",@"SHT_CUDA_CALLGRAPH"
	.align	4
	.sectionentsize	8
	.align		4
        /*0000*/ 	.word	0x00000000
	.align		4
        /*0004*/ 	.word	0xffffffff
	.align		4
        /*0008*/ 	.word	0x00000000
	.align		4
        /*000c*/ 	.word	0xfffffffe
	.align		4
        /*0010*/ 	.word	0x00000000
	.align		4
        /*0014*/ 	.word	0xfffffffd
	.align		4
        /*0018*/ 	.word	0x00000000
	.align		4
        /*001c*/ 	.word	0xfffffffc


//--------------------- .nv.constant4             --------------------------
	.section	.nv.constant4,"a",@progbits
	.align	8
	.align		8
.nv.constant4:
        /*0000*/ 	.dword	_ZTVN10__cxxabiv117__class_type_infoE
	.align		8
        /*0008*/ 	.dword	_ZTVN10__cxxabiv120__si_class_type_infoE
	.align		8
        /*0010*/ 	.dword	_ZTVSt9exception
	.align		8
        /*0018*/ 	.dword	_ZTVN6OpenMM15OpenMMExceptionE


//--------------------- .text._Z25kFinishConstraints_kerneliP6float4S0_ --------------------------
	.section	.text._Z25kFinishConstraints_kerneliP6float4S0_,"ax",@progbits
	.align	128
.text._Z25kFinishConstraints_kerneliP6float4S0_:
        .type           _Z25kFinishConstraints_kerneliP6float4S0_,@function
        .size           _Z25kFinishConstraints_kerneliP6float4S0_,(.L_x_4 - _Z25kFinishConstraints_kerneliP6float4S0_)
        .other          _Z25kFinishConstraints_kerneliP6float4S0_,@"STO_CUDA_ENTRY STV_DEFAULT"
_Z25kFinishConstraints_kerneliP6float4S0_:
[----:B------:R-:W-:Y:S01]  /*0000*/  LDC R1, c[0x0][0x37c] ;  /* 0x0000df00ff017b82 */ /* 0x000fe20000000800 */
[----:B------:R-:W0:Y:S01]  /*0010*/  S2R R7, SR_CTAID.X ;  /* 0x0000000000077919 */ /* 0x000e220000002500 */
[----:B------:R-:W1:Y:S01]  /*0020*/  LDCU UR4, c[0x0][0x360] ;  /* 0x00006c00ff0477ac */ /* 0x000e620008000800 */
[----:B------:R-:W2:Y:S01]  /*0030*/  S2R R0, SR_TID.X ;  /* 0x0000000000007919 */ /* 0x000ea20000002100 */
[----:B------:R-:W3:Y:S01]  /*0040*/  LDCU UR5, c[0x0][0x380] ;  /* 0x00007000ff0577ac */ /* 0x000ee20008000800 */
[----:B-1----:R-:W-:Y:S01]  /*0050*/  ULOP3.LUT UR4, UR4, 0xffff, URZ, 0xc0, !UPT ;  /* 0x0000ffff04047892 */ /* 0x002fe2000f8ec0ff */
[----:B0-----:R-:W-:Y:S02]  /*0060*/  LOP3.LUT R7, R7, 0xffff, RZ, 0xc0, !PT ;  /* 0x0000ffff07077812 */ /* 0x001fe400078ec0ff */
[----:B--2---:R-:W-:-:S05]  /*0070*/  LOP3.LUT R0, R0, 0xffff, RZ, 0xc0, !PT ;  /* 0x0000ffff00007812 */ /* 0x004fca00078ec0ff */
[----:B------:R-:W-:-:S05]  /*0080*/  IMAD R7, R7, UR4, R0 ;  /* 0x0000000407077c24 */ /* 0x000fca000f8e0200 */
[----:B---3--:R-:W-:-:S13]  /*0090*/  ISETP.GE.AND P0, PT, R7, UR5, PT ;  /* 0x0000000507007c0c */ /* 0x008fda000bf06270 */
[----:B------:R-:W-:Y:S05]  /*00a0*/  @P0 EXIT ;  /* 0x000000000000094d */ /* 0x000fea0003800000 */
[----:B------:R-:W0:Y:S01]  /*00b0*/  LDC R9, c[0x0][0x370] ;  /* 0x0000dc00ff097b82 */ /* 0x000e220000000800 */
[----:B------:R-:W1:Y:S07]  /*00c0*/  LDCU.64 UR6, c[0x0][0x358] ;  /* 0x00006b00ff0677ac */ /* 0x000e6e0008000a00 */
[----:B------:R-:W2:Y:S08]  /*00d0*/  LDC.64 R2, c[0x0][0x388] ;  /* 0x0000e200ff027b82 */ /* 0x000eb00000000a00 */
[----:B------:R-:W3:Y:S01]  /*00e0*/  LDC.64 R4, c[0x0][0x390] ;  /* 0x0000e400ff047b82 */ /* 0x000ee20000000a00 */
[----:B0-----:R-:W-:-:S05]  /*00f0*/  LOP3.LUT R9, R9, 0xffff, RZ, 0xc0, !PT ;  /* 0x0000ffff09097812 */ /* 0x001fca00078ec0ff */
[----:B------:R-:W-:Y:S02]  /*0100*/  IMAD R9, R9, UR4, RZ ;  /* 0x0000000409097c24 */ /* 0x000fe4000f8e02ff */
[----:B--2---:R-:W-:-:S04]  /*0110*/  IMAD.WIDE R2, R7, 0x10, R2 ;  /* 0x0000001007027825 */ /* 0x004fc800078e0202 */
[----:B-1-3--:R-:W-:-:S07]  /*0120*/  IMAD.WIDE R4, R7, 0x10, R4 ;  /* 0x0000001007047825 */ /* 0x00afce00078e0204 */
.L_x_0:
[----:B------:R0:W2:Y:S04]  /*0130*/  LDG.E.128 R16, desc[UR6][R4.64] ;  /* 0x0000000604107981 */ /* 0x0000a8000c1e1d00 */
[----:B------:R-:W2:Y:S01]  /*0140*/  LDG.E.128 R12, desc[UR6][R2.64] ;  /* 0x00000006020c7981 */ /* 0x000ea2000c1e1d00 */
[----:B------:R-:W-:-:S04]  /*0150*/  IADD3 R7, PT, PT, R9, R7, RZ ;  /* 0x0000000709077210 */ /* 0x000fc80007ffe0ff */
[----:B------:R-:W-:Y:S01]  /*0160*/  ISETP.GE.AND P0, PT, R7, UR5, PT ;  /* 0x0000000507007c0c */ /* 0x000fe2000bf06270 */
[----:B0-----:R-:W-:-:S04]  /*0170*/  IMAD.WIDE.U32 R4, R9, 0x10, R4 ;  /* 0x0000001009047825 */ /* 0x001fc800078e0004 */
[----:B--2---:R-:W-:Y:S01]  /*0180*/  FADD.FTZ R12, R12, R16 ;  /* 0x000000100c0c7221 */ /* 0x004fe20000010000 */
[----:B------:R-:W-:Y:S01]  /*0190*/  FADD.FTZ R13, R13, R17 ;  /* 0x000000110d0d7221 */ /* 0x000fe20000010000 */
[----:B------:R-:W-:-:S05]  /*01a0*/  FADD.FTZ R14, R14, R18 ;  /* 0x000000120e0e7221 */ /* 0x000fca0000010000 */
[----:B------:R0:W-:Y:S02]  /*01b0*/  STG.E.128 desc[UR6][R2.64], R12 ;  /* 0x0000000c02007986 */ /* 0x0001e4000c101d06 */
[----:B0-----:R-:W-:Y:S01]  /*01c0*/  IMAD.WIDE.U32 R2, R9, 0x10, R2 ;  /* 0x0000001009027825 */ /* 0x001fe200078e0002 */
[----:B------:R-:W-:Y:S06]  /*01d0*/  @!P0 BRA `(.L_x_0) ;  /* 0xfffffffc00d48947 */ /* 0x000fec000383ffff */
[----:B------:R-:W-:Y:S05]  /*01e0*/  EXIT ;  /* 0x000000000000794d */ /* 0x000fea0003800000 */
.L_x_1:
[----:B------:R-:W-:-:S00]  /*01f0*/  BRA `(.L_x_1) ;  /* 0xfffffffc00fc7947 */ /* 0x000fc0000383ffff */
[----:B------:R-:W-:-:S00]  /*0200*/  NOP ;  /* 0x0000000000007918 */ /* 0x000fc00000000000 */
[----:B------:R-:W-:-:S00]  /*0210*/  NOP ;  /* 0x0000000000007918 */ /* 0x000fc00000000000 */
[----:B------:R-:W-:-:S00]  /*0220*/  NOP ;  /* 0x0000000000007918 */ /* 0x000fc00000000000 */
[----:B------:R-:W-:-:S00]  /*0230*/  NOP ;  /* 0x0000000000007918 */ /* 0x000fc00000000000 */
[----:B------:R-:W-:-:S00]  /*0240*/  NOP ;  /* 0x0000000000007918 */ /* 0x000fc00000000000 */
[----:B------:R-:W-:-:S00]  /*0250*/  NOP ;  /* 0x0000000000007918 */ /* 0x000fc00000000000 */
[----:B------:R-:W-:-:S00]  /*0260*/  NOP ;  /* 0x0000000000007918 */ /* 0x000fc00000000000 */
[----:B------:R-:W-:-:S00]  /*0270*/  NOP ;  /* 0x0000000000007918 */ /* 0x000fc00000000000 */
.L_x_4:


//--------------------- .text._Z26kPrepareConstraints_kerneliP6float4S0_S0_ --------------------------
	.section	.text._Z26kPrepareConstraints_kerneliP6float4S0_S0_,"ax",@progbits
	.align	128
.text._Z26kPrepareConstraints_kerneliP6float4S0_S0_:
        .type           _Z26kPrepareConstraints_kerneliP6float4S0_S0_,@function
        .size           _Z26kPrepareConstraints_kerneliP6float4S0_S0_,(.L_x_5 - _Z26kPrepareConstraints_kerneliP6float4S0_S0_)
        .other          _Z26kPrepareConstraints_kerneliP6float4S0_S0_,@"STO_CUDA_ENTRY STV_DEFAULT"
_Z26kPrepareConstraints_kerneliP6float4S0_S0_:
        /* <DEDUP_REMOVED lines=12> */
[----:B------:R-:W-:Y:S01]  /*00c0*/  MOV R0, R5 ;  /* 0x0000000500007202 */ /* 0x000fe20000000f00 */
[----:B------:R-:W1:Y:S06]  /*00d0*/  LDCU.64 UR6, c[0x0][0x358] ;  /* 0x00006b00ff0677ac */ /* 0x000e6c0008000a00 */
[----:B------:R-:W2:Y:S08]  /*00e0*/  LDC.64 R2, c[0x0][0x390] ;  /* 0x0000e400ff027b82 */ /* 0x000eb00000000a00 */
[----:B------:R-:W3:Y:S08]  /*00f0*/  LDC.64 R12, c[0x0][0x388] ;  /* 0x0000e200ff0c7b82 */ /* 0x000ef00000000a00 */
[----:B------:R-:W4:Y:S01]  /*0100*/  LDC.64 R14, c[0x0][0x398] ;  /* 0x0000e600ff0e7b82 */ /* 0x000f220000000a00 */
[----:B0-----:R-:W-:-:S05]  /*0110*/  LOP3.LUT R17, R17, 0xffff, RZ, 0xc0, !PT ;  /* 0x0000ffff11117812 */ /* 0x001fca00078ec0ff */
[----:B------:R-:W-:Y:S02]  /*0120*/  IMAD R17, R17, UR4, RZ ;  /* 0x0000000411117c24 */ /* 0x000fe4000f8e02ff */
[----:B--2---:R-:W-:-:S04]  /*0130*/  IMAD.WIDE R2, R5, 0x10, R2 ;  /* 0x0000001005027825 */ /* 0x004fc800078e0202 */
[----:B---3--:R-:W-:-:S04]  /*0140*/  IMAD.WIDE R12, R5, 0x10, R12 ;  /* 0x00000010050c7825 */ /* 0x008fc800078e020c */
[----:B-1--4-:R-:W-:-:S07]  /*0150*/  IMAD.WIDE R14, R5, 0x10, R14 ;  /* 0x00000010050e7825 */ /* 0x012fce00078e020e */
.L_x_2:
[----:B------:R0:W2:Y:S01]  /*0160*/  LDG.E.128 R4, desc[UR6][R2.64] ;  /* 0x0000000602047981 */ /* 0x0000a2000c1e1d00 */
[C---:B------:R-:W-:Y:S01]  /*0170*/  IADD3 R0, PT, PT, R17.reuse, R0, RZ ;  /* 0x0000000011007210 */ /* 0x040fe20007ffe0ff */
[----:B------:R-:W-:Y:S01]  /*0180*/  HFMA2 R10, -RZ, RZ, 0, 0 ;  /* 0x00000000ff0a7431 */ /* 0x000fe200000001ff */
[----:B------:R-:W-:Y:S02]  /*0190*/  CS2R R8, SRZ ;  /* 0x0000000000087805 */ /* 0x000fe4000001ff00 */
[----:B------:R-:W-:Y:S01]  /*01a0*/  ISETP.GE.AND P0, PT, R0, UR5, PT ;  /* 0x0000000500007c0c */ /* 0x000fe2000bf06270 */
[C---:B0-----:R-:W-:Y:S01]  /*01b0*/  IMAD.WIDE.U32 R2, R17.reuse, 0x10, R2 ;  /* 0x0000001011027825 */ /* 0x041fe200078e0002 */
[----:B--2---:R-:W-:Y:S01]  /*01c0*/  MOV R11, R7 ;  /* 0x00000007000b7202 */ /* 0x004fe20000000f00 */
[----:B------:R0:W-:Y:S04]  /*01d0*/  STG.E.128 desc[UR6][R12.64], R4 ;  /* 0x000000040c007986 */ /* 0x0001e8000c101d06 */
[----:B------:R1:W-:Y:S01]  /*01e0*/  STG.E.128 desc[UR6][R14.64], R8 ;  /* 0x000000080e007986 */ /* 0x0003e2000c101d06 */
[----:B0-----:R-:W-:-:S04]  /*01f0*/  IMAD.WIDE.U32 R12, R17, 0x10, R12 ;  /* 0x00000010110c7825 */ /* 0x001fc800078e000c */
[----:B-1----:R-:W-:Y:S01]  /*0200*/  IMAD.WIDE.U32 R14, R17, 0x10, R14 ;  /* 0x00000010110e7825 */ /* 0x002fe200078e000e */
[----:B------:R-:W-:Y:S06]  /*0210*/  @!P0 BRA `(.L_x_2) ;  /* 0xfffffffc00d08947 */ /* 0x000fec000383ffff */
[----:B------:R-:W-:Y:S05]  /*0220*/  EXIT ;  /* 0x000000000000794d */ /* 0x000fea0003800000 */
.L_x_3:
        /* <DEDUP_REMOVED lines=13> */
.L_x_5:


//--------------------- .nv.global.init           --------------------------
	.section	.nv.global.init,"aw",@progbits
	.align	8
.nv.global.init:
	.type		_ZTVSt9exception,@object
	.size		_ZTVSt9exception,(_ZTVN6OpenMM15OpenMMExceptionE - _ZTVSt9exception)
_ZTVSt9exception:
	.zero		40
	.type		_ZTVN6OpenMM15OpenMMExceptionE,@object
	.size		_ZTVN6OpenMM15OpenMMExceptionE,(.L_3 - _ZTVN6OpenMM15OpenMMExceptionE)
_ZTVN6OpenMM15OpenMMExceptionE:
	.zero		40
.L_3:


//--------------------- .nv.shared.reserved.0     --------------------------
	.section	.nv.shared.reserved.0,"aw",@nobits
	.weak		__nv_reservedSMEM_offset_0_alias
	.size		__nv_reservedSMEM_offset_0_alias, 0, 64
	.other		__nv_reservedSMEM_offset_0_alias,@"STO_CUDA_RESERVED_SHARED STV_DEFAULT"
__nv_reservedSMEM_offset_0_alias:
	.zero		0
	.zero		64


//--------------------- .nv.global                --------------------------
	.section	.nv.global,"aw",@nobits
	.align	8
.nv.global:
	.type		_ZTVN10__cxxabiv117__class_type_infoE,@object
	.size		_ZTVN10__cxxabiv117__class_type_infoE,(_ZTVN10__cxxabiv120__si_class_type_infoE - _ZTVN10__cxxabiv117__class_type_infoE)
_ZTVN10__cxxabiv117__class_type_infoE:
	.zero		8
	.type		_ZTVN10__cxxabiv120__si_class_type_infoE,@object
	.size		_ZTVN10__cxxabiv120__si_class_type_infoE,(.L_1 - _ZTVN10__cxxabiv120__si_class_type_infoE)
_ZTVN10__cxxabiv120__si_class_type_infoE:
	.zero		8
.L_1:


//--------------------- .nv.constant0._Z25kFinishConstraints_kerneliP6float4S0_ --------------------------
	.section	.nv.constant0._Z25kFinishConstraints_kerneliP6float4S0_,"a",@progbits
	.sectionflags	@""
	.align	4
.nv.constant0._Z25kFinishConstraints_kerneliP6float4S0_:
	.zero		920


//--------------------- .nv.constant0._Z26kPrepareConstraints_kerneliP6float4S0_S0_ --------------------------
	.section	.nv.constant0._Z26kPrepareConstraints_kerneliP6float4S0_S0_,"a",@progbits
	.sectionflags	@""
	.align	4
.nv.constant0._Z26kPrepareConstraints_kerneliP6float4S0_S0_:
	.zero		928


//--------------------- SYMBOLS --------------------------

	.type		.nv.reservedSmem.offset0,@object
	.size		.nv.reservedSmem.offset0,0x4
